//
// Generated by NVIDIA NVVM Compiler
//
// Compiler Build ID: CL-36424714
// Cuda compilation tools, release 13.0, V13.0.88
// Based on NVVM 20.0.0
//

.version 9.0
.target sm_100
.address_size 64

	// .globl	_Z9countsortPiS_iiii

.visible .entry _Z9countsortPiS_iiii(
	.param .u64 .ptr .align 1 _Z9countsortPiS_iiii_param_0,
	.param .u64 .ptr .align 1 _Z9countsortPiS_iiii_param_1,
	.param .u32 _Z9countsortPiS_iiii_param_2,
	.param .u32 _Z9countsortPiS_iiii_param_3,
	.param .u32 _Z9countsortPiS_iiii_param_4,
	.param .u32 _Z9countsortPiS_iiii_param_5
)
{
	.reg .pred 	%p<91>;
	.reg .b32 	%r<129>;
	.reg .b64 	%rd<23>;

	ld.param.u64 	%rd6, [_Z9countsortPiS_iiii_param_0];
	ld.param.u64 	%rd7, [_Z9countsortPiS_iiii_param_1];
	ld.param.u32 	%r40, [_Z9countsortPiS_iiii_param_2];
	ld.param.u32 	%r41, [_Z9countsortPiS_iiii_param_3];
	ld.param.u32 	%r42, [_Z9countsortPiS_iiii_param_4];
	ld.param.u32 	%r43, [_Z9countsortPiS_iiii_param_5];
	cvta.to.global.u64 	%rd1, %rd7;
	cvta.to.global.u64 	%rd2, %rd6;
	mov.u32 	%r44, %tid.x;
	mov.u32 	%r45, %ctaid.x;
	mov.u32 	%r46, %ntid.x;
	mad.lo.s32 	%r47, %r45, %r46, %r44;
	mul.lo.s32 	%r127, %r41, %r47;
	add.s32 	%r48, %r127, %r41;
	add.s32 	%r49, %r43, -1;
	setp.eq.s32 	%p1, %r47, %r49;
	selp.b32 	%r2, %r42, 0, %p1;
	add.s32 	%r3, %r48, %r2;
	setp.ge.s32 	%p2, %r127, %r3;
	@%p2 bra 	$L__BB0_20;
	setp.lt.s32 	%p3, %r40, 1;
	@%p3 bra 	$L__BB0_15;
	and.b32  	%r4, %r40, 7;
	add.s32 	%r5, %r4, -1;
	and.b32  	%r6, %r40, 3;
	and.b32  	%r7, %r40, 2147483640;
	and.b32  	%r8, %r40, 1;
	add.s64 	%rd3, %rd2, 16;
$L__BB0_3:
	setp.lt.u32 	%p8, %r40, 8;
	mul.wide.s32 	%rd12, %r127, 4;
	add.s64 	%rd13, %rd2, %rd12;
	ld.global.u32 	%r10, [%rd13];
	mov.b32 	%r124, 0;
	mov.u32 	%r120, %r124;
	@%p8 bra 	$L__BB0_6;
	mov.b32 	%r124, 0;
	mov.u64 	%rd22, %rd3;
	mov.u32 	%r114, %r124;
$L__BB0_5:
	.pragma "nounroll";
	ld.global.u32 	%r60, [%rd22+-16];
	setp.gt.s32 	%p9, %r10, %r60;
	setp.eq.s32 	%p10, %r10, %r60;
	setp.lt.s32 	%p11, %r127, %r114;
	and.pred  	%p12, %p11, %p10;
	or.pred  	%p13, %p9, %p12;
	selp.u32 	%r61, 1, 0, %p13;
	add.s32 	%r62, %r124, %r61;
	ld.global.u32 	%r63, [%rd22+-12];
	setp.gt.s32 	%p14, %r10, %r63;
	setp.eq.s32 	%p15, %r10, %r63;
	setp.le.s32 	%p16, %r127, %r114;
	and.pred  	%p17, %p16, %p15;
	or.pred  	%p18, %p14, %p17;
	selp.u32 	%r64, 1, 0, %p18;
	add.s32 	%r65, %r62, %r64;
	ld.global.u32 	%r66, [%rd22+-8];
	setp.gt.s32 	%p19, %r10, %r66;
	setp.eq.s32 	%p20, %r10, %r66;
	add.s32 	%r67, %r114, 2;
	setp.lt.s32 	%p21, %r127, %r67;
	and.pred  	%p22, %p21, %p20;
	or.pred  	%p23, %p19, %p22;
	selp.u32 	%r68, 1, 0, %p23;
	add.s32 	%r69, %r65, %r68;
	ld.global.u32 	%r70, [%rd22+-4];
	setp.gt.s32 	%p24, %r10, %r70;
	setp.eq.s32 	%p25, %r10, %r70;
	add.s32 	%r71, %r114, 3;
	setp.lt.s32 	%p26, %r127, %r71;
	and.pred  	%p27, %p26, %p25;
	or.pred  	%p28, %p24, %p27;
	selp.u32 	%r72, 1, 0, %p28;
	add.s32 	%r73, %r69, %r72;
	ld.global.u32 	%r74, [%rd22];
	setp.gt.s32 	%p29, %r10, %r74;
	setp.eq.s32 	%p30, %r10, %r74;
	add.s32 	%r75, %r114, 4;
	setp.lt.s32 	%p31, %r127, %r75;
	and.pred  	%p32, %p31, %p30;
	or.pred  	%p33, %p29, %p32;
	selp.u32 	%r76, 1, 0, %p33;
	add.s32 	%r77, %r73, %r76;
	ld.global.u32 	%r78, [%rd22+4];
	setp.gt.s32 	%p34, %r10, %r78;
	setp.eq.s32 	%p35, %r10, %r78;
	add.s32 	%r79, %r114, 5;
	setp.lt.s32 	%p36, %r127, %r79;
	and.pred  	%p37, %p36, %p35;
	or.pred  	%p38, %p34, %p37;
	selp.u32 	%r80, 1, 0, %p38;
	add.s32 	%r81, %r77, %r80;
	ld.global.u32 	%r82, [%rd22+8];
	setp.gt.s32 	%p39, %r10, %r82;
	setp.eq.s32 	%p40, %r10, %r82;
	add.s32 	%r83, %r114, 6;
	setp.lt.s32 	%p41, %r127, %r83;
	and.pred  	%p42, %p41, %p40;
	or.pred  	%p43, %p39, %p42;
	selp.u32 	%r84, 1, 0, %p43;
	add.s32 	%r85, %r81, %r84;
	ld.global.u32 	%r86, [%rd22+12];
	setp.gt.s32 	%p44, %r10, %r86;
	setp.eq.s32 	%p45, %r10, %r86;
	add.s32 	%r87, %r114, 7;
	setp.lt.s32 	%p46, %r127, %r87;
	and.pred  	%p47, %p46, %p45;
	or.pred  	%p48, %p44, %p47;
	selp.u32 	%r88, 1, 0, %p48;
	add.s32 	%r124, %r85, %r88;
	add.s64 	%rd22, %rd22, 32;
	add.s32 	%r114, %r114, 8;
	setp.ne.s32 	%p49, %r114, %r7;
	mov.u32 	%r120, %r7;
	@%p49 bra 	$L__BB0_5;
$L__BB0_6:
	setp.eq.s32 	%p50, %r4, 0;
	@%p50 bra 	$L__BB0_14;
	setp.lt.u32 	%p51, %r5, 3;
	@%p51 bra 	$L__BB0_9;
	mul.wide.u32 	%rd14, %r120, 4;
	add.s64 	%rd15, %rd2, %rd14;
	ld.global.u32 	%r90, [%rd15];
	setp.gt.s32 	%p52, %r10, %r90;
	setp.eq.s32 	%p53, %r10, %r90;
	setp.lt.s32 	%p54, %r127, %r120;
	and.pred  	%p55, %p54, %p53;
	or.pred  	%p56, %p52, %p55;
	selp.u32 	%r91, 1, 0, %p56;
	add.s32 	%r92, %r124, %r91;
	ld.global.u32 	%r93, [%rd15+4];
	setp.gt.s32 	%p57, %r10, %r93;
	setp.eq.s32 	%p58, %r10, %r93;
	setp.le.s32 	%p59, %r127, %r120;
	and.pred  	%p60, %p59, %p58;
	or.pred  	%p61, %p57, %p60;
	selp.u32 	%r94, 1, 0, %p61;
	add.s32 	%r95, %r92, %r94;
	add.s32 	%r96, %r120, 2;
	ld.global.u32 	%r97, [%rd15+8];
	setp.gt.s32 	%p62, %r10, %r97;
	setp.eq.s32 	%p63, %r10, %r97;
	setp.lt.s32 	%p64, %r127, %r96;
	and.pred  	%p65, %p64, %p63;
	or.pred  	%p66, %p62, %p65;
	selp.u32 	%r98, 1, 0, %p66;
	add.s32 	%r99, %r95, %r98;
	add.s32 	%r100, %r120, 3;
	ld.global.u32 	%r101, [%rd15+12];
	setp.gt.s32 	%p67, %r10, %r101;
	setp.eq.s32 	%p68, %r10, %r101;
	setp.lt.s32 	%p69, %r127, %r100;
	and.pred  	%p70, %p69, %p68;
	or.pred  	%p71, %p67, %p70;
	selp.u32 	%r102, 1, 0, %p71;
	add.s32 	%r124, %r99, %r102;
	add.s32 	%r120, %r120, 4;
$L__BB0_9:
	setp.eq.s32 	%p72, %r6, 0;
	@%p72 bra 	$L__BB0_14;
	setp.eq.s32 	%p73, %r6, 1;
	@%p73 bra 	$L__BB0_12;
	mul.wide.u32 	%rd16, %r120, 4;
	add.s64 	%rd17, %rd2, %rd16;
	ld.global.u32 	%r104, [%rd17];
	setp.gt.s32 	%p74, %r10, %r104;
	setp.eq.s32 	%p75, %r10, %r104;
	setp.lt.s32 	%p76, %r127, %r120;
	and.pred  	%p77, %p76, %p75;
	or.pred  	%p78, %p74, %p77;
	selp.u32 	%r105, 1, 0, %p78;
	add.s32 	%r106, %r124, %r105;
	ld.global.u32 	%r107, [%rd17+4];
	setp.gt.s32 	%p79, %r10, %r107;
	setp.eq.s32 	%p80, %r10, %r107;
	setp.le.s32 	%p81, %r127, %r120;
	and.pred  	%p82, %p81, %p80;
	or.pred  	%p83, %p79, %p82;
	selp.u32 	%r108, 1, 0, %p83;
	add.s32 	%r124, %r106, %r108;
	add.s32 	%r120, %r120, 2;
$L__BB0_12:
	setp.eq.s32 	%p84, %r8, 0;
	@%p84 bra 	$L__BB0_14;
	mul.wide.u32 	%rd18, %r120, 4;
	add.s64 	%rd19, %rd2, %rd18;
	ld.global.u32 	%r109, [%rd19];
	setp.gt.s32 	%p85, %r10, %r109;
	setp.eq.s32 	%p86, %r10, %r109;
	setp.lt.s32 	%p87, %r127, %r120;
	and.pred  	%p88, %p87, %p86;
	or.pred  	%p89, %p85, %p88;
	selp.u32 	%r111, 1, 0, %p89;
	add.s32 	%r124, %r124, %r111;
$L__BB0_14:
	mul.wide.u32 	%rd20, %r124, 4;
	add.s64 	%rd21, %rd1, %rd20;
	st.global.u32 	[%rd21], %r10;
	add.s32 	%r127, %r127, 1;
	setp.eq.s32 	%p90, %r127, %r3;
	@%p90 bra 	$L__BB0_20;
	bra.uni 	$L__BB0_3;
$L__BB0_15:
	add.s32 	%r31, %r2, %r41;
	and.b32  	%r32, %r31, 3;
	setp.eq.s32 	%p4, %r32, 0;
	@%p4 bra 	$L__BB0_18;
	mov.b32 	%r126, 0;
$L__BB0_17:
	.pragma "nounroll";
	mul.wide.s32 	%rd8, %r127, 4;
	add.s64 	%rd9, %rd2, %rd8;
	ld.global.u32 	%r51, [%rd9];
	st.global.u32 	[%rd1], %r51;
	add.s32 	%r127, %r127, 1;
	add.s32 	%r126, %r126, 1;
	setp.ne.s32 	%p5, %r126, %r32;
	@%p5 bra 	$L__BB0_17;
$L__BB0_18:
	add.s32 	%r52, %r31, -1;
	setp.lt.u32 	%p6, %r52, 3;
	@%p6 bra 	$L__BB0_20;
$L__BB0_19:
	mul.wide.s32 	%rd10, %r127, 4;
	add.s64 	%rd11, %rd2, %rd10;
	ld.global.u32 	%r53, [%rd11];
	st.global.u32 	[%rd1], %r53;
	ld.global.u32 	%r54, [%rd11+4];
	st.global.u32 	[%rd1], %r54;
	ld.global.u32 	%r55, [%rd11+8];
	st.global.u32 	[%rd1], %r55;
	ld.global.u32 	%r56, [%rd11+12];
	st.global.u32 	[%rd1], %r56;
	add.s32 	%r127, %r127, 4;
	setp.ne.s32 	%p7, %r127, %r3;
	@%p7 bra 	$L__BB0_19;
$L__BB0_20:
	ret;

}


// ===== COMPILED SASS (sm_100) =====

	.target	sm_100

	.elftype	@"ET_EXEC"


//--------------------- .note.nv.tkinfo           --------------------------
	.section	.note.nv.tkinfo,"",@"SHT_NOTE"
	.sectionflags	@"SHF_NOTE_NV_TKINFO"
	.tkinfo
        /*0018*/ 	.word	0x00000002
        /*0030*/ 	.string	""
        /*0030*/ 	.string	"ptxas"
        /*0030*/ 	.string	"Cuda compilation tools, release 13.0, V13.0.88"
        /*0030*/ 	.string	"Build cuda_13.0.r13.0/compiler.36424714_0"
        /*0030*/ 	.string	"-arch sm_100 -m 64 "



//--------------------- .note.nv.cuinfo           --------------------------
	.section	.note.nv.cuinfo,"",@"SHT_NOTE"
	.sectionflags	@"SHF_NOTE_NV_CUINFO"
        /*0018*/ 	.short	0x0002
        /*001a*/ 	.short	0x0064
        /*001c*/ 	.short	0x0082
	.zero		2


//--------------------- .nv.info                  --------------------------
	.section	.nv.info,"",@"SHT_CUDA_INFO"
	.align	4


	//----- nvinfo : EIATTR_REGCOUNT
	.align		4
        /*0000*/ 	.byte	0x04, 0x2f
        /*0002*/ 	.short	(.L_1 - .L_0)
	.align		4
.L_0:
        /*0004*/ 	.word	index@(_Z9countsortPiS_iiii)
        /*0008*/ 	.word	0x0000001c


	//----- nvinfo : EIATTR_FRAME_SIZE
	.align		4
.L_1:
        /*000c*/ 	.byte	0x04, 0x11
        /*000e*/ 	.short	(.L_3 - .L_2)
	.align		4
.L_2:
        /*0010*/ 	.word	index@(_Z9countsortPiS_iiii)
        /*0014*/ 	.word	0x00000000


	//----- nvinfo : EIATTR_MIN_STACK_SIZE
	.align		4
.L_3:
        /*0018*/ 	.byte	0x04, 0x12
        /*001a*/ 	.short	(.L_5 - .L_4)
	.align		4
.L_4:
        /*001c*/ 	.word	index@(_Z9countsortPiS_iiii)
        /*0020*/ 	.word	0x00000000
.L_5:


//--------------------- .nv.compat                --------------------------
	.section	.nv.compat,"",@"SHT_CUDA_COMPAT_INFO"
	.align	4
        /*0000*/ 	.byte	0x02, 0x09, 0x00, 0x00, 0x02, 0x02, 0x01, 0x00, 0x02, 0x05, 0x05, 0x00, 0x03, 0x07, 0x01, 0x01
        /*0010*/ 	.byte	0x02, 0x03, 0x00, 0x00, 0x02, 0x06, 0x01, 0x00, 0x04, 0x0b, 0x08, 0x00, 0x09, 0x00, 0x00, 0x00
        /*0020*/ 	.byte	0x00, 0x00, 0x00, 0x00


//--------------------- .nv.info._Z9countsortPiS_iiii --------------------------
	.section	.nv.info._Z9countsortPiS_iiii,"",@"SHT_CUDA_INFO"
	.sectionflags	@""
	.align	4


	//----- nvinfo : EIATTR_CUDA_API_VERSION
	.align		4
        /*0000*/ 	.byte	0x04, 0x37
        /*0002*/ 	.short	(.L_7 - .L_6)
.L_6:
        /*0004*/ 	.word	0x00000082


	//----- nvinfo : EIATTR_KPARAM_INFO
	.align		4
.L_7:
        /*0008*/ 	.byte	0x04, 0x17
        /*000a*/ 	.short	(.L_9 - .L_8)
.L_8:
        /*000c*/ 	.word	0x00000000
        /*0010*/ 	.short	0x0005
        /*0012*/ 	.short	0x001c
        /*0014*/ 	.byte	0x00, 0xf0, 0x11, 0x00


	//----- nvinfo : EIATTR_KPARAM_INFO
	.align		4
.L_9:
        /*0018*/ 	.byte	0x04, 0x17
        /*001a*/ 	.short	(.L_11 - .L_10)
.L_10:
        /*001c*/ 	.word	0x00000000
        /*0020*/ 	.short	0x0004
        /*0022*/ 	.short	0x0018
        /*0024*/ 	.byte	0x00, 0xf0, 0x11, 0x00


	//----- nvinfo : EIATTR_KPARAM_INFO
	.align		4
.L_11:
        /*0028*/ 	.byte	0x04, 0x17
        /*002a*/ 	.short	(.L_13 - .L_12)
.L_12:
        /*002c*/ 	.word	0x00000000
        /*0030*/ 	.short	0x0003
        /*0032*/ 	.short	0x0014
        /*0034*/ 	.byte	0x00, 0xf0, 0x11, 0x00


	//----- nvinfo : EIATTR_KPARAM_INFO
	.align		4
.L_13:
        /*0038*/ 	.byte	0x04, 0x17
        /*003a*/ 	.short	(.L_15 - .L_14)
.L_14:
        /*003c*/ 	.word	0x00000000
        /*0040*/ 	.short	0x0002
        /*0042*/ 	.short	0x0010
        /*0044*/ 	.byte	0x00, 0xf0, 0x11, 0x00


	//----- nvinfo : EIATTR_KPARAM_INFO
	.align		4
.L_15:
        /*0048*/ 	.byte	0x04, 0x17
        /*004a*/ 	.short	(.L_17 - .L_16)
.L_16:
        /*004c*/ 	.word	0x00000000
        /*0050*/ 	.short	0x0001
        /*0052*/ 	.short	0x0008
        /*0054*/ 	.byte	0x00, 0xf5, 0x21, 0x00


	//----- nvinfo : EIATTR_KPARAM_INFO
	.align		4
.L_17:
        /*0058*/ 	.byte	0x04, 0x17
        /*005a*/ 	.short	(.L_19 - .L_18)
.L_18:
        /*005c*/ 	.word	0x00000000
        /*0060*/ 	.short	0x0000
        /*0062*/ 	.short	0x0000
        /*0064*/ 	.byte	0x00, 0xf5, 0x21, 0x00


	//----- nvinfo : EIATTR_SPARSE_MMA_MASK
	.align		4
.L_19:
        /*0068*/ 	.byte	0x03, 0x50
        /*006a*/ 	.short	0x0000


	//----- nvinfo : EIATTR_MAXREG_COUNT
	.align		4
        /*006c*/ 	.byte	0x03, 0x1b
        /*006e*/ 	.short	0x00ff


	//----- nvinfo : EIATTR_MERCURY_ISA_VERSION
	.align		4
        /*0070*/ 	.byte	0x03, 0x5f
        /*0072*/ 	.short	0x0101


	//----- nvinfo : EIATTR_VRC_CTA_INIT_COUNT
	.align		4
        /*0074*/ 	.byte	0x02, 0x4a
	.zero		1
	.zero		1


	//----- nvinfo : EIATTR_EXIT_INSTR_OFFSETS
	.align		4
        /*0078*/ 	.byte	0x04, 0x1c
        /*007a*/ 	.short	(.L_21 - .L_20)


	//   ....[0]....
.L_20:
        /*007c*/ 	.word	0x000000d0


	//   ....[1]....
        /*0080*/ 	.word	0x00000a70


	//   ....[2]....
        /*0084*/ 	.word	0x00000ba0


	//   ....[3]....
        /*0088*/ 	.word	0x00000c90


	//----- nvinfo : EIATTR_CRS_STACK_SIZE
	.align		4
.L_21:
        /*008c*/ 	.byte	0x04, 0x1e
        /*008e*/ 	.short	(.L_23 - .L_22)
.L_22:
        /*0090*/ 	.word	0x00000000


	//----- nvinfo : EIATTR_CBANK_PARAM_SIZE
	.align		4
.L_23:
        /*0094*/ 	.byte	0x03, 0x19
        /*0096*/ 	.short	0x0020


	//----- nvinfo : EIATTR_PARAM_CBANK
	.align		4
        /*0098*/ 	.byte	0x04, 0x0a
        /*009a*/ 	.short	(.L_25 - .L_24)
	.align		4
.L_24:
        /*009c*/ 	.word	index@(.nv.constant0._Z9countsortPiS_iiii)
        /*00a0*/ 	.short	0x0380
        /*00a2*/ 	.short	0x0020


	//----- nvinfo : EIATTR_SW_WAR
	.align		4
.L_25:
        /*00a4*/ 	.byte	0x04, 0x36
        /*00a6*/ 	.short	(.L_27 - .L_26)
.L_26:
        /*00a8*/ 	.word	0x00000008
.L_27:


//--------------------- .nv.callgraph             --------------------------
	.section	.nv.callgraph,"",@"SHT_CUDA_CALLGRAPH"
	.align	4
	.sectionentsize	8
	.align		4
        /*0000*/ 	.word	0x00000000
	.align		4
        /*0004*/ 	.word	0xffffffff
	.align		4
        /*0008*/ 	.word	0x00000000
	.align		4
        /*000c*/ 	.word	0xfffffffe
	.align		4
        /*0010*/ 	.word	0x00000000
	.align		4
        /*0014*/ 	.word	0xfffffffd
	.align		4
        /*0018*/ 	.word	0x00000000
	.align		4
        /*001c*/ 	.word	0xfffffffc


//--------------------- .text._Z9countsortPiS_iiii --------------------------
	.section	.text._Z9countsortPiS_iiii,"ax",@progbits
	.align	128
        .global         _Z9countsortPiS_iiii
        .type           _Z9countsortPiS_iiii,@function
        .size           _Z9countsortPiS_iiii,(.L_x_11 - _Z9countsortPiS_iiii)
        .other          _Z9countsortPiS_iiii,@"STO_CUDA_ENTRY STV_DEFAULT"
_Z9countsortPiS_iiii:
.text._Z9countsortPiS_iiii:
[----:B------:R-:W-:Y:S01]  /*0000*/  LDC R1, c[0x0][0x37c] ;  /* 0x0000df00ff017b82 */ /* 0x000fe20000000800 */
[----:B------:R-:W0:Y:S07]  /*0010*/  S2R R0, SR_TID.X ;  /* 0x0000000000007919 */ /* 0x000e2e0000002100 */
[----:B------:R-:W0:Y:S01]  /*0020*/  S2UR UR4, SR_CTAID.X ;  /* 0x00000000000479c3 */ /* 0x000e220000002500 */
[----:B------:R-:W1:Y:S07]  /*0030*/  LDCU UR5, c[0x0][0x394] ;  /* 0x00007280ff0577ac */ /* 0x000e6e0008000800 */
[----:B------:R-:W0:Y:S08]  /*0040*/  LDC R3, c[0x0][0x360] ;  /* 0x0000d800ff037b82 */ /* 0x000e300000000800 */
[----:B------:R-:W2:Y:S01]  /*0050*/  LDC.64 R4, c[0x0][0x398] ;  /* 0x0000e600ff047b82 */ /* 0x000ea20000000a00 */
[----:B0-----:R-:W-:-:S02]  /*0060*/  IMAD R0, R3, UR4, R0 ;  /* 0x0000000403007c24 */ /* 0x001fc4000f8e0200 */
[----:B--2---:R-:W-:-:S05]  /*0070*/  VIADD R3, R5, 0xffffffff ;  /* 0xffffffff05037836 */ /* 0x004fca0000000000 */
[C---:B------:R-:W-:Y:S01]  /*0080*/  ISETP.NE.AND P0, PT, R0.reuse, R3, PT ;  /* 0x000000030000720c */ /* 0x040fe20003f05270 */
[----:B-1----:R-:W-:-:S03]  /*0090*/  IMAD R0, R0, UR5, RZ ;  /* 0x0000000500007c24 */ /* 0x002fc6000f8e02ff */
[----:B------:R-:W-:-:S04]  /*00a0*/  SEL R5, R4, RZ, !P0 ;  /* 0x000000ff04057207 */ /* 0x000fc80004000000 */
[----:B------:R-:W-:-:S04]  /*00b0*/  IADD3 R3, PT, PT, R5, UR5, R0 ;  /* 0x0000000505037c10 */ /* 0x000fc8000fffe000 */
[----:B------:R-:W-:-:S13]  /*00c0*/  ISETP.GE.AND P0, PT, R0, R3, PT ;  /* 0x000000030000720c */ /* 0x000fda0003f06270 */
[----:B------:R-:W-:Y:S05]  /*00d0*/  @P0 EXIT ;  /* 0x000000000000094d */ /* 0x000fea0003800000 */
[----:B------:R-:W0:Y:S01]  /*00e0*/  LDC R2, c[0x0][0x390] ;  /* 0x0000e400ff027b82 */ /* 0x000e220000000800 */
[----:B------:R-:W1:Y:S01]  /*00f0*/  LDCU.64 UR8, c[0x0][0x358] ;  /* 0x00006b00ff0877ac */ /* 0x000e620008000a00 */
[----:B0-----:R-:W-:-:S13]  /*0100*/  ISETP.GE.AND P0, PT, R2, 0x1, PT ;  /* 0x000000010200780c */ /* 0x001fda0003f06270 */
[----:B-1----:R-:W-:Y:S05]  /*0110*/  @!P0 BRA `(.L_x_0) ;  /* 0x00000008005c8947 */ /* 0x002fea0003800000 */
[----:B------:R-:W0:Y:S01]  /*0120*/  LDCU.64 UR6, c[0x0][0x380] ;  /* 0x00007000ff0677ac */ /* 0x000e220008000a00 */
[C---:B------:R-:W-:Y:S02]  /*0130*/  LOP3.LUT R14, R2.reuse, 0x7, RZ, 0xc0, !PT ;  /* 0x00000007020e7812 */ /* 0x040fe400078ec0ff */
[C---:B------:R-:W-:Y:S02]  /*0140*/  LOP3.LUT R16, R2.reuse, 0x3, RZ, 0xc0, !PT ;  /* 0x0000000302107812 */ /* 0x040fe400078ec0ff */
[----:B------:R-:W-:Y:S01]  /*0150*/  LOP3.LUT R2, R2, 0x7ffffff8, RZ, 0xc0, !PT ;  /* 0x7ffffff802027812 */ /* 0x000fe200078ec0ff */
[----:B------:R-:W-:-:S05]  /*0160*/  VIADD R4, R14, 0xffffffff ;  /* 0xffffffff0e047836 */ /* 0x000fca0000000000 */
[----:B------:R-:W-:Y:S01]  /*0170*/  ISETP.GE.U32.AND P2, PT, R4, 0x3, PT ;  /* 0x000000030400780c */ /* 0x000fe20003f46070 */
[----:B0-----:R-:W-:-:S04]  /*0180*/  UIADD3 UR5, UP0, UPT, UR6, 0x10, URZ ;  /* 0x0000001006057890 */ /* 0x001fc8000ff1e0ff */
[----:B------:R-:W-:-:S12]  /*0190*/  UIADD3.X UR6, UPT, UPT, URZ, UR7, URZ, UP0, !UPT ;  /* 0x00000007ff067290 */ /* 0x000fd800087fe4ff */
.L_x_5:
[----:B0-----:R-:W0:Y:S08]  /*01a0*/  LDC.64 R4, c[0x0][0x380] ;  /* 0x0000e000ff047b82 */ /* 0x001e300000000a00 */
[----:B------:R-:W1:Y:S01]  /*01b0*/  LDC R10, c[0x0][0x390] ;  /* 0x0000e400ff0a7b82 */ /* 0x000e620000000800 */
[----:B0-----:R-:W-:-:S05]  /*01c0*/  IMAD.WIDE R12, R0, 0x4, R4 ;  /* 0x00000004000c7825 */ /* 0x001fca00078e0204 */
[----:B------:R0:W5:Y:S01]  /*01d0*/  LDG.E R8, desc[UR8][R12.64] ;  /* 0x000000080c087981 */ /* 0x000162000c1e1900 */
[----:B------:R-:W-:Y:S01]  /*01e0*/  IMAD.MOV.U32 R9, RZ, RZ, RZ ;  /* 0x000000ffff097224 */ /* 0x000fe200078e00ff */
[----:B-1----:R-:W-:Y:S01]  /*01f0*/  ISETP.GE.U32.AND P0, PT, R10, 0x8, PT ;  /* 0x000000080a00780c */ /* 0x002fe20003f06070 */
[----:B------:R-:W-:-:S12]  /*0200*/  IMAD.MOV.U32 R7, RZ, RZ, RZ ;  /* 0x000000ffff077224 */ /* 0x000fd800078e00ff */
[----:B0-----:R-:W-:Y:S05]  /*0210*/  @!P0 BRA `(.L_x_1) ;  /* 0x0000000400008947 */ /* 0x001fea0003800000 */
[----:B------:R-:W-:Y:S01]  /*0220*/  IMAD.MOV.U32 R9, RZ, RZ, RZ ;  /* 0x000000ffff097224 */ /* 0x000fe200078e00ff */
[----:B------:R-:W-:Y:S01]  /*0230*/  UMOV UR4, URZ ;  /* 0x000000ff00047c82 */ /* 0x000fe20008000000 */
[----:B------:R-:W-:Y:S02]  /*0240*/  IMAD.U32 R6, RZ, RZ, UR5 ;  /* 0x00000005ff067e24 */ /* 0x000fe4000f8e00ff */
[----:B------:R-:W-:-:S07]  /*0250*/  IMAD.U32 R7, RZ, RZ, UR6 ;  /* 0x00000006ff077e24 */ /* 0x000fce000f8e00ff */
.L_x_2:
[----:B------:R-:W2:Y:S04]  /*0260*/  LDG.E R11, desc[UR8][R6.64+-0x10] ;  /* 0xfffff008060b7981 */ /* 0x000ea8000c1e1900 */
[----:B------:R-:W3:Y:S04]  /*0270*/  LDG.E R13, desc[UR8][R6.64+-0xc] ;  /* 0xfffff408060d7981 */ /* 0x000ee8000c1e1900 */
[----:B------:R-:W4:Y:S04]  /*0280*/  LDG.E R15, desc[UR8][R6.64+-0x8] ;  /* 0xfffff808060f7981 */ /* 0x000f28000c1e1900 */
[----:B------:R-:W4:Y:S04]  /*0290*/  LDG.E R17, desc[UR8][R6.64+-0x4] ;  /* 0xfffffc0806117981 */ /* 0x000f28000c1e1900 */
[----:B------:R-:W4:Y:S04]  /*02a0*/  LDG.E R19, desc[UR8][R6.64] ;  /* 0x0000000806137981 */ /* 0x000f28000c1e1900 */
[----:B------:R-:W4:Y:S04]  /*02b0*/  LDG.E R21, desc[UR8][R6.64+0x4] ;  /* 0x0000040806157981 */ /* 0x000f28000c1e1900 */
[----:B------:R-:W4:Y:S04]  /*02c0*/  LDG.E R23, desc[UR8][R6.64+0x8] ;  /* 0x0000080806177981 */ /* 0x000f28000c1e1900 */
[----:B------:R-:W4:Y:S01]  /*02d0*/  LDG.E R25, desc[UR8][R6.64+0xc] ;  /* 0x00000c0806197981 */ /* 0x000f22000c1e1900 */
[----:B------:R-:W-:Y:S01]  /*02e0*/  UIADD3 UR7, UPT, UPT, UR4, 0x2, URZ ;  /* 0x0000000204077890 */ /* 0x000fe2000fffe0ff */
[----:B--2--5:R-:W-:-:S04]  /*02f0*/  ISETP.NE.AND P0, PT, R8, R11, PT ;  /* 0x0000000b0800720c */ /* 0x024fc80003f05270 */
[----:B------:R-:W-:Y:S02]  /*0300*/  ISETP.LT.AND P0, PT, R0, UR4, !P0 ;  /* 0x0000000400007c0c */ /* 0x000fe4000c701270 */
[C---:B---3--:R-:W-:Y:S02]  /*0310*/  ISETP.NE.AND P3, PT, R8.reuse, R13, PT ;  /* 0x0000000d0800720c */ /* 0x048fe40003f65270 */
[----:B------:R-:W-:Y:S01]  /*0320*/  ISETP.GT.OR P1, PT, R8, R11, P0 ;  /* 0x0000000b0800720c */ /* 0x000fe20000724670 */
[----:B------:R-:W-:Y:S01]  /*0330*/  VIADD R11, R9, 0x1 ;  /* 0x00000001090b7836 */ /* 0x000fe20000000000 */
[----:B------:R-:W-:Y:S02]  /*0340*/  ISETP.LE.AND P0, PT, R0, UR4, !P3 ;  /* 0x0000000400007c0c */ /* 0x000fe4000df03270 */
[C---:B----4-:R-:W-:Y:S02]  /*0350*/  ISETP.NE.AND P3, PT, R8.reuse, R15, PT ;  /* 0x0000000f0800720c */ /* 0x050fe40003f65270 */
[----:B------:R-:W-:-:S07]  /*0360*/  ISETP.GT.OR P0, PT, R8, R13, P0 ;  /* 0x0000000d0800720c */ /* 0x000fce0000704670 */
[----:B------:R-:W-:Y:S01]  /*0370*/  @!P1 IMAD.MOV R11, RZ, RZ, R9 ;  /* 0x000000ffff0b9224 */ /* 0x000fe200078e0209 */
[----:B------:R-:W-:Y:S01]  /*0380*/  ISETP.LT.AND P1, PT, R0, UR7, !P3 ;  /* 0x0000000700007c0c */ /* 0x000fe2000df21270 */
[----:B------:R-:W-:Y:S01]  /*0390*/  UIADD3 UR7, UPT, UPT, UR4, 0x3, URZ ;  /* 0x0000000304077890 */ /* 0x000fe2000fffe0ff */
[C---:B------:R-:W-:Y:S01]  /*03a0*/  ISETP.NE.AND P3, PT, R8.reuse, R17, PT ;  /* 0x000000110800720c */ /* 0x040fe20003f65270 */
[----:B------:R-:W-:Y:S01]  /*03b0*/  VIADD R9, R11, 0x1 ;  /* 0x000000010b097836 */ /* 0x000fe20000000000 */
[----:B------:R-:W-:Y:S01]  /*03c0*/  ISETP.GT.OR P1, PT, R8, R15, P1 ;  /* 0x0000000f0800720c */ /* 0x000fe20000f24670 */
[----:B------:R-:W-:Y:S02]  /*03d0*/  @!P0 IMAD.MOV R9, RZ, RZ, R11 ;  /* 0x000000ffff098224 */ /* 0x000fe400078e020b */
[----:B------:R-:W-:Y:S01]  /*03e0*/  ISETP.LT.AND P3, PT, R0, UR7, !P3 ;  /* 0x0000000700007c0c */ /* 0x000fe2000df61270 */
[----:B------:R-:W-:Y:S01]  /*03f0*/  UIADD3 UR7, UPT, UPT, UR4, 0x4, URZ ;  /* 0x0000000404077890 */ /* 0x000fe2000fffe0ff */
[----:B------:R-:W-:-:S02]  /*0400*/  VIADD R11, R9, 0x1 ;  /* 0x00000001090b7836 */ /* 0x000fc40000000000 */
[C---:B------:R-:W-:Y:S02]  /*0410*/  ISETP.GT.OR P0, PT, R8.reuse, R17, P3 ;  /* 0x000000110800720c */ /* 0x040fe40001f04670 */
[----:B------:R-:W-:-:S04]  /*0420*/  ISETP.NE.AND P3, PT, R8, R19, PT ;  /* 0x000000130800720c */ /* 0x000fc80003f65270 */
[----:B------:R-:W-:Y:S01]  /*0430*/  @!P1 IMAD.MOV R11, RZ, RZ, R9 ;  /* 0x000000ffff0b9224 */ /* 0x000fe200078e0209 */
[----:B------:R-:W-:Y:S01]  /*0440*/  ISETP.LT.AND P1, PT, R0, UR7, !P3 ;  /* 0x0000000700007c0c */ /* 0x000fe2000df21270 */
[----:B------:R-:W-:Y:S01]  /*0450*/  UIADD3 UR7, UPT, UPT, UR4, 0x5, URZ ;  /* 0x0000000504077890 */ /* 0x000fe2000fffe0ff */
[C---:B------:R-:W-:Y:S01]  /*0460*/  ISETP.NE.AND P3, PT, R8.reuse, R21, PT ;  /* 0x000000150800720c */ /* 0x040fe20003f65270 */
[----:B------:R-:W-:Y:S01]  /*0470*/  VIADD R9, R11, 0x1 ;  /* 0x000000010b097836 */ /* 0x000fe20000000000 */
[----:B------:R-:W-:Y:S02]  /*0480*/  ISETP.GT.OR P1, PT, R8, R19, P1 ;  /* 0x000000130800720c */ /* 0x000fe40000f24670 */
[----:B------:R-:W-:Y:S01]  /*0490*/  @!P0 IMAD.MOV R9, RZ, RZ, R11 ;  /* 0x000000ffff098224 */ /* 0x000fe200078e020b */
[----:B------:R-:W-:Y:S01]  /*04a0*/  ISETP.LT.AND P3, PT, R0, UR7, !P3 ;  /* 0x0000000700007c0c */ /* 0x000fe2000df61270 */
[----:B------:R-:W-:Y:S02]  /*04b0*/  UIADD3 UR7, UPT, UPT, UR4, 0x6, URZ ;  /* 0x0000000604077890 */ /* 0x000fe4000fffe0ff */
[----:B------:R-:W-:Y:S01]  /*04c0*/  VIADD R11, R9, 0x1 ;  /* 0x00000001090b7836 */ /* 0x000fe20000000000 */
[----:B------:R-:W-:-:S02]  /*04d0*/  ISETP.GT.OR P0, PT, R8, R21, P3 ;  /* 0x000000150800720c */ /* 0x000fc40001f04670 */
[----:B------:R-:W-:-:S04]  /*04e0*/  ISETP.NE.AND P3, PT, R8, R23, PT ;  /* 0x000000170800720c */ /* 0x000fc80003f65270 */
[----:B------:R-:W-:Y:S01]  /*04f0*/  @!P1 IMAD.MOV R11, RZ, RZ, R9 ;  /* 0x000000ffff0b9224 */ /* 0x000fe200078e0209 */
[----:B------:R-:W-:Y:S01]  /*0500*/  ISETP.LT.AND P1, PT, R0, UR7, !P3 ;  /* 0x0000000700007c0c */ /* 0x000fe2000df21270 */
[----:B------:R-:W-:Y:S01]  /*0510*/  UIADD3 UR7, UPT, UPT, UR4, 0x7, URZ ;  /* 0x0000000704077890 */ /* 0x000fe2000fffe0ff */
[C---:B------:R-:W-:Y:S01]  /*0520*/  ISETP.NE.AND P3, PT, R8.reuse, R25, PT ;  /* 0x000000190800720c */ /* 0x040fe20003f65270 */
[----:B------:R-:W-:Y:S01]  /*0530*/  UIADD3 UR4, UPT, UPT, UR4, 0x8, URZ ;  /* 0x0000000804047890 */ /* 0x000fe2000fffe0ff */
[----:B------:R-:W-:Y:S01]  /*0540*/  ISETP.GT.OR P1, PT, R8, R23, P1 ;  /* 0x000000170800720c */ /* 0x000fe20000f24670 */
[----:B------:R-:W-:Y:S02]  /*0550*/  VIADD R9, R11, 0x1 ;  /* 0x000000010b097836 */ /* 0x000fe40000000000 */
[----:B------:R-:W-:Y:S01]  /*0560*/  ISETP.LT.AND P3, PT, R0, UR7, !P3 ;  /* 0x0000000700007c0c */ /* 0x000fe2000df61270 */
[----:B------:R-:W-:Y:S01]  /*0570*/  @!P0 IMAD.MOV R9, RZ, RZ, R11 ;  /* 0x000000ffff098224 */ /* 0x000fe200078e020b */
[----:B------:R-:W-:-:S02]  /*0580*/  ISETP.NE.AND P0, PT, R2, UR4, PT ;  /* 0x0000000402007c0c */ /* 0x000fc4000bf05270 */
[----:B------:R-:W-:Y:S01]  /*0590*/  ISETP.GT.OR P3, PT, R8, R25, P3 ;  /* 0x000000190800720c */ /* 0x000fe20001f64670 */
[----:B------:R-:W-:-:S05]  /*05a0*/  VIADD R11, R9, 0x1 ;  /* 0x00000001090b7836 */ /* 0x000fca0000000000 */
[----:B------:R-:W-:Y:S01]  /*05b0*/  @!P1 IMAD.MOV R11, RZ, RZ, R9 ;  /* 0x000000ffff0b9224 */ /* 0x000fe200078e0209 */
[----:B------:R-:W-:-:S03]  /*05c0*/  IADD3 R6, P1, PT, R6, 0x20, RZ ;  /* 0x0000002006067810 */ /* 0x000fc60007f3e0ff */
[----:B------:R-:W-:Y:S02]  /*05d0*/  VIADD R9, R11, 0x1 ;  /* 0x000000010b097836 */ /* 0x000fe40000000000 */
[----:B------:R-:W-:Y:S02]  /*05e0*/  IMAD.X R7, RZ, RZ, R7, P1 ;  /* 0x000000ffff077224 */ /* 0x000fe400008e0607 */
[----:B------:R-:W-:Y:S01]  /*05f0*/  @!P3 IMAD.MOV R9, RZ, RZ, R11 ;  /* 0x000000ffff09b224 */ /* 0x000fe200078e020b */
[----:B------:R-:W-:Y:S06]  /*0600*/  @P0 BRA `(.L_x_2) ;  /* 0xfffffffc00140947 */ /* 0x000fec000383ffff */
[----:B------:R-:W-:-:S07]  /*0610*/  IMAD.MOV.U32 R7, RZ, RZ, R2 ;  /* 0x000000ffff077224 */ /* 0x000fce00078e0002 */
.L_x_1:
[----:B------:R-:W-:-:S13]  /*0620*/  ISETP.NE.AND P0, PT, R14, RZ, PT ;  /* 0x000000ff0e00720c */ /* 0x000fda0003f05270 */
[----:B------:R-:W-:Y:S05]  /*0630*/  @!P0 BRA `(.L_x_3) ;  /* 0x0000000000f88947 */ /* 0x000fea0003800000 */
[----:B------:R-:W-:Y:S01]  /*0640*/  ISETP.NE.AND P3, PT, R16, RZ, PT ;  /* 0x000000ff1000720c */ /* 0x000fe20003f65270 */
[----:B------:R-:W-:-:S12]  /*0650*/  @!P2 BRA `(.L_x_4) ;  /* 0x000000000070a947 */ /* 0x000fd80003800000 */
[----:B------:R-:W-:-:S05]  /*0660*/  IMAD.WIDE.U32 R12, R7, 0x4, R4 ;  /* 0x00000004070c7825 */ /* 0x000fca00078e0004 */
[----:B------:R-:W2:Y:S04]  /*0670*/  LDG.E R11, desc[UR8][R12.64] ;  /* 0x000000080c0b7981 */ /* 0x000ea8000c1e1900 */
[----:B------:R-:W3:Y:S04]  /*0680*/  LDG.E R15, desc[UR8][R12.64+0x4] ;  /* 0x000004080c0f7981 */ /* 0x000ee8000c1e1900 */
[----:B------:R-:W4:Y:S04]  /*0690*/  LDG.E R17, desc[UR8][R12.64+0x8] ;  /* 0x000008080c117981 */ /* 0x000f28000c1e1900 */
[----:B------:R-:W4:Y:S01]  /*06a0*/  LDG.E R19, desc[UR8][R12.64+0xc] ;  /* 0x00000c080c137981 */ /* 0x000f22000c1e1900 */
[----:B------:R-:W-:Y:S01]  /*06b0*/  VIADD R6, R9, 0x1 ;  /* 0x0000000109067836 */ /* 0x000fe20000000000 */
[----:B--2--5:R-:W-:-:S04]  /*06c0*/  ISETP.NE.AND P1, PT, R8, R11, PT ;  /* 0x0000000b0800720c */ /* 0x024fc80003f25270 */
[----:B------:R-:W-:Y:S02]  /*06d0*/  ISETP.LT.AND P1, PT, R0, R7, !P1 ;  /* 0x000000070000720c */ /* 0x000fe40004f21270 */
[C---:B---3--:R-:W-:Y:S02]  /*06e0*/  ISETP.NE.AND P0, PT, R8.reuse, R15, PT ;  /* 0x0000000f0800720c */ /* 0x048fe40003f05270 */
[C---:B------:R-:W-:Y:S01]  /*06f0*/  ISETP.GT.OR P1, PT, R8.reuse, R11, P1 ;  /* 0x0000000b0800720c */ /* 0x040fe20000f24670 */
[----:B------:R-:W-:Y:S01]  /*0700*/  VIADD R11, R7, 0x2 ;  /* 0x00000002070b7836 */ /* 0x000fe20000000000 */
[----:B----4-:R-:W-:Y:S02]  /*0710*/  ISETP.NE.AND P4, PT, R8, R17, PT ;  /* 0x000000110800720c */ /* 0x010fe40003f85270 */
[C---:B------:R-:W-:Y:S02]  /*0720*/  ISETP.LE.AND P0, PT, R0.reuse, R7, !P0 ;  /* 0x000000070000720c */ /* 0x040fe40004703270 */
[----:B------:R-:W-:-:S02]  /*0730*/  ISETP.LT.AND P4, PT, R0, R11, !P4 ;  /* 0x0000000b0000720c */ /* 0x000fc40006781270 */
[----:B------:R-:W-:-:S05]  /*0740*/  ISETP.GT.OR P0, PT, R8, R15, P0 ;  /* 0x0000000f0800720c */ /* 0x000fca0000704670 */
[----:B------:R-:W-:Y:S01]  /*0750*/  @!P1 IMAD.MOV R6, RZ, RZ, R9 ;  /* 0x000000ffff069224 */ /* 0x000fe200078e0209 */
[C---:B------:R-:W-:Y:S01]  /*0760*/  ISETP.GT.OR P1, PT, R8.reuse, R17, P4 ;  /* 0x000000110800720c */ /* 0x040fe20002724670 */
[C---:B------:R-:W-:Y:S01]  /*0770*/  VIADD R9, R7.reuse, 0x3 ;  /* 0x0000000307097836 */ /* 0x040fe20000000000 */
[----:B------:R-:W-:Y:S01]  /*0780*/  ISETP.NE.AND P4, PT, R8, R19, PT ;  /* 0x000000130800720c */ /* 0x000fe20003f85270 */
[----:B------:R-:W-:Y:S02]  /*0790*/  VIADD R11, R6, 0x1 ;  /* 0x00000001060b7836 */ /* 0x000fe40000000000 */
[----:B------:R-:W-:Y:S01]  /*07a0*/  VIADD R7, R7, 0x4 ;  /* 0x0000000407077836 */ /* 0x000fe20000000000 */
[----:B------:R-:W-:Y:S01]  /*07b0*/  ISETP.LT.AND P4, PT, R0, R9, !P4 ;  /* 0x000000090000720c */ /* 0x000fe20006781270 */
[----:B------:R-:W-:-:S03]  /*07c0*/  @!P0 IMAD.MOV R11, RZ, RZ, R6 ;  /* 0x000000ffff0b8224 */ /* 0x000fc600078e0206 */
[----:B------:R-:W-:Y:S01]  /*07d0*/  ISETP.GT.OR P4, PT, R8, R19, P4 ;  /* 0x000000130800720c */ /* 0x000fe20002784670 */
[----:B------:R-:W-:Y:S02]  /*07e0*/  VIADD R6, R11, 0x1 ;  /* 0x000000010b067836 */ /* 0x000fe40000000000 */
[----:B------:R-:W-:-:S04]  /*07f0*/  @!P1 IMAD.MOV R6, RZ, RZ, R11 ;  /* 0x000000ffff069224 */ /* 0x000fc800078e020b */
[----:B------:R-:W-:-:S06]  /*0800*/  VIADD R9, R6, 0x1 ;  /* 0x0000000106097836 */ /* 0x000fcc0000000000 */
[----:B------:R-:W-:-:S07]  /*0810*/  @!P4 IMAD.MOV R9, RZ, RZ, R6 ;  /* 0x000000ffff09c224 */ /* 0x000fce00078e0206 */
.L_x_4:
[----:B------:R-:W-:Y:S05]  /*0820*/  @!P3 BRA `(.L_x_3) ;  /* 0x00000000007cb947 */ /* 0x000fea0003800000 */
[----:B------:R-:W-:-:S13]  /*0830*/  ISETP.NE.AND P4, PT, R16, 0x1, PT ;  /* 0x000000011000780c */ /* 0x000fda0003f85270 */
[----:B------:R-:W-:-:S05]  /*0840*/  @P4 IMAD.WIDE.U32 R12, R7, 0x4, R4 ;  /* 0x00000004070c4825 */ /* 0x000fca00078e0004 */
[----:B------:R-:W2:Y:S04]  /*0850*/  @P4 LDG.E R11, desc[UR8][R12.64] ;  /* 0x000000080c0b4981 */ /* 0x000ea8000c1e1900 */
[----:B------:R-:W3:Y:S01]  /*0860*/  @P4 LDG.E R15, desc[UR8][R12.64+0x4] ;  /* 0x000004080c0f4981 */ /* 0x000ee2000c1e1900 */
[----:B------:R-:W-:Y:S02]  /*0870*/  LOP3.LUT P3, RZ, R10, 0x1, RZ, 0xc0, !PT ;  /* 0x000000010aff7812 */ /* 0x000fe4000786c0ff */
[C---:B--2--5:R-:W-:Y:S02]  /*0880*/  @P4 ISETP.NE.AND P0, PT, R8.reuse, R11, PT ;  /* 0x0000000b0800420c */ /* 0x064fe40003f05270 */
[----:B---3--:R-:W-:Y:S02]  /*0890*/  @P4 ISETP.NE.AND P5, PT, R8, R15, PT ;  /* 0x0000000f0800420c */ /* 0x008fe40003fa5270 */
[----:B------:R-:W-:-:S02]  /*08a0*/  @P4 ISETP.LT.AND P1, PT, R0, R7, !P0 ;  /* 0x000000070000420c */ /* 0x000fc40004721270 */
[----:B------:R-:W-:Y:S01]  /*08b0*/  @P4 ISETP.LE.AND P0, PT, R0, R7, !P5 ;  /* 0x000000070000420c */ /* 0x000fe20006f03270 */
[----:B------:R-:W-:-:S04]  /*08c0*/  @P4 VIADD R7, R7, 0x2 ;  /* 0x0000000207074836 */ /* 0x000fc80000000000 */
[----:B------:R-:W-:-:S06]  /*08d0*/  @P3 IMAD.WIDE.U32 R4, R7, 0x4, R4 ;  /* 0x0000000407043825 */ /* 0x000fcc00078e0004 */
[----:B------:R0:W2:Y:S01]  /*08e0*/  @P3 LDG.E R5, desc[UR8][R4.64] ;  /* 0x0000000804053981 */ /* 0x0000a2000c1e1900 */
[C---:B------:R-:W-:Y:S01]  /*08f0*/  @P4 ISETP.GT.OR P5, PT, R8.reuse, R11, P1 ;  /* 0x0000000b0800420c */ /* 0x040fe20000fa4670 */
[----:B------:R-:W-:Y:S01]  /*0900*/  @P4 VIADD R6, R9, 0x1 ;  /* 0x0000000109064836 */ /* 0x000fe20000000000 */
[----:B------:R-:W-:Y:S02]  /*0910*/  PLOP3.LUT P1, PT, PT, PT, PT, 0x80, 0x8 ;  /* 0x000000000008781c */ /* 0x000fe40003f2f070 */
[----:B------:R-:W-:Y:S02]  /*0920*/  @P4 PLOP3.LUT P1, PT, P5, PT, PT, 0x80, 0x8 ;  /* 0x000000000008481c */ /* 0x000fe40002f2f070 */
[----:B------:R-:W-:Y:S02]  /*0930*/  @P4 ISETP.GT.OR P5, PT, R8, R15, P0 ;  /* 0x0000000f0800420c */ /* 0x000fe400007a4670 */
[----:B------:R-:W-:Y:S02]  /*0940*/  PLOP3.LUT P0, PT, PT, PT, PT, 0x80, 0x8 ;  /* 0x000000000008781c */ /* 0x000fe40003f0f070 */
[----:B------:R-:W-:-:S07]  /*0950*/  @P4 PLOP3.LUT P0, PT, P5, PT, PT, 0x80, 0x8 ;  /* 0x000000000008481c */ /* 0x000fce0002f0f070 */
[----:B------:R-:W-:-:S04]  /*0960*/  @!P1 IMAD.MOV R6, RZ, RZ, R9 ;  /* 0x000000ffff069224 */ /* 0x000fc800078e0209 */
[----:B0-----:R-:W-:Y:S02]  /*0970*/  @P4 VIADD R4, R6, 0x1 ;  /* 0x0000000106044836 */ /* 0x001fe40000000000 */
[----:B------:R-:W-:-:S04]  /*0980*/  @!P0 IMAD.MOV R4, RZ, RZ, R6 ;  /* 0x000000ffff048224 */ /* 0x000fc800078e0206 */
[----:B------:R-:W-:-:S04]  /*0990*/  @P4 IMAD.MOV.U32 R9, RZ, RZ, R4 ;  /* 0x000000ffff094224 */ /* 0x000fc800078e0004 */
[----:B------:R-:W-:Y:S01]  /*09a0*/  @P3 VIADD R4, R9, 0x1 ;  /* 0x0000000109043836 */ /* 0x000fe20000000000 */
[----:B--2---:R-:W-:-:S04]  /*09b0*/  @P3 ISETP.NE.AND P5, PT, R8, R5, PT ;  /* 0x000000050800320c */ /* 0x004fc80003fa5270 */
[----:B------:R-:W-:-:S04]  /*09c0*/  @P3 ISETP.LT.AND P1, PT, R0, R7, !P5 ;  /* 0x000000070000320c */ /* 0x000fc80006f21270 */
[----:B------:R-:W-:Y:S02]  /*09d0*/  @P3 ISETP.GT.OR P5, PT, R8, R5, P1 ;  /* 0x000000050800320c */ /* 0x000fe40000fa4670 */
[----:B------:R-:W-:Y:S02]  /*09e0*/  PLOP3.LUT P1, PT, PT, PT, PT, 0x80, 0x8 ;  /* 0x000000000008781c */ /* 0x000fe40003f2f070 */
[----:B------:R-:W-:-:S13]  /*09f0*/  @P3 PLOP3.LUT P1, PT, P5, PT, PT, 0x80, 0x8 ;  /* 0x000000000008381c */ /* 0x000fda0002f2f070 */
[----:B------:R-:W-:-:S04]  /*0a00*/  @!P1 IMAD.MOV R4, RZ, RZ, R9 ;  /* 0x000000ffff049224 */ /* 0x000fc800078e0209 */
[----:B------:R-:W-:-:S07]  /*0a10*/  @P3 IMAD.MOV.U32 R9, RZ, RZ, R4 ;  /* 0x000000ffff093224 */ /* 0x000fce00078e0004 */
.L_x_3:
[----:B------:R-:W0:Y:S01]  /*0a20*/  LDC.64 R4, c[0x0][0x388] ;  /* 0x0000e200ff047b82 */ /* 0x000e220000000a00 */
[----:B------:R-:W-:-:S05]  /*0a30*/  VIADD R0, R0, 0x1 ;  /* 0x0000000100007836 */ /* 0x000fca0000000000 */
[----:B------:R-:W-:Y:S01]  /*0a40*/  ISETP.NE.AND P0, PT, R0, R3, PT ;  /* 0x000000030000720c */ /* 0x000fe20003f05270 */
[----:B0-----:R-:W-:-:S05]  /*0a50*/  IMAD.WIDE.U32 R4, R9, 0x4, R4 ;  /* 0x0000000409047825 */ /* 0x001fca00078e0004 */
[----:B-----5:R0:W-:Y:S07]  /*0a60*/  STG.E desc[UR8][R4.64], R8 ;  /* 0x0000000804007986 */ /* 0x0201ee000c101908 */
[----:B------:R-:W-:Y:S05]  /*0a70*/  @!P0 EXIT ;  /* 0x000000000000894d */ /* 0x000fea0003800000 */
[----:B------:R-:W-:Y:S05]  /*0a80*/  BRA `(.L_x_5) ;  /* 0xfffffff400c47947 */ /* 0x000fea000383ffff */
.L_x_0:
[----:B------:R-:W-:Y:S01]  /*0a90*/  VIADD R5, R5, UR5 ;  /* 0x0000000505057c36 */ /* 0x000fe20008000000 */
[----:B------:R-:W-:Y:S03]  /*0aa0*/  BSSY.RECONVERGENT B0, `(.L_x_6) ;  /* 0x000000f000007945 */ /* 0x000fe60003800200 */
[C---:B------:R-:W-:Y:S01]  /*0ab0*/  VIADD R4, R5.reuse, 0xffffffff ;  /* 0xffffffff05047836 */ /* 0x040fe20000000000 */
[----:B------:R-:W-:-:S04]  /*0ac0*/  LOP3.LUT P0, R2, R5, 0x3, RZ, 0xc0, !PT ;  /* 0x0000000305027812 */ /* 0x000fc8000780c0ff */
[----:B------:R-:W-:-:S09]  /*0ad0*/  ISETP.GE.U32.AND P1, PT, R4, 0x3, PT ;  /* 0x000000030400780c */ /* 0x000fd20003f26070 */
[----:B------:R-:W-:Y:S05]  /*0ae0*/  @!P0 BRA `(.L_x_7) ;  /* 0x0000000000288947 */ /* 0x000fea0003800000 */
[----:B------:R-:W0:Y:S01]  /*0af0*/  LDC.64 R6, c[0x0][0x388] ;  /* 0x0000e200ff067b82 */ /* 0x000e220000000a00 */
[----:B------:R-:W-:-:S07]  /*0b00*/  IMAD.MOV.U32 R11, RZ, RZ, RZ ;  /* 0x000000ffff0b7224 */ /* 0x000fce00078e00ff */
[----:B------:R-:W1:Y:S02]  /*0b10*/  LDC.64 R8, c[0x0][0x380] ;  /* 0x0000e000ff087b82 */ /* 0x000e640000000a00 */
.L_x_8:
[----:B-12---:R-:W-:-:S06]  /*0b20*/  IMAD.WIDE R4, R0, 0x4, R8 ;  /* 0x0000000400047825 */ /* 0x006fcc00078e0208 */
[----:B------:R-:W0:Y:S01]  /*0b30*/  LDG.E R5, desc[UR8][R4.64] ;  /* 0x0000000804057981 */ /* 0x000e22000c1e1900 */
[----:B------:R-:W-:Y:S02]  /*0b40*/  VIADD R11, R11, 0x1 ;  /* 0x000000010b0b7836 */ /* 0x000fe40000000000 */
[----:B------:R-:W-:-:S03]  /*0b50*/  VIADD R0, R0, 0x1 ;  /* 0x0000000100007836 */ /* 0x000fc60000000000 */
[----:B------:R-:W-:Y:S01]  /*0b60*/  ISETP.NE.AND P0, PT, R11, R2, PT ;  /* 0x000000020b00720c */ /* 0x000fe20003f05270 */
[----:B0-----:R2:W-:-:S12]  /*0b70*/  STG.E desc[UR8][R6.64], R5 ;  /* 0x0000000506007986 */ /* 0x0015d8000c101908 */
[----:B------:R-:W-:Y:S05]  /*0b80*/  @P0 BRA `(.L_x_8) ;  /* 0xfffffffc00e40947 */ /* 0x000fea000383ffff */
.L_x_7:
[----:B------:R-:W-:Y:S05]  /*0b90*/  BSYNC.RECONVERGENT B0 ;  /* 0x0000000000007941 */ /* 0x000fea0003800200 */
.L_x_6:
[----:B------:R-:W-:Y:S05]  /*0ba0*/  @!P1 EXIT ;  /* 0x000000000000994d */ /* 0x000fea0003800000 */
[----:B--2---:R-:W0:Y:S02]  /*0bb0*/  LDC.64 R4, c[0x0][0x388] ;  /* 0x0000e200ff047b82 */ /* 0x004e240000000a00 */
.L_x_9:
[----:B-1----:R-:W1:Y:S02]  /*0bc0*/  LDC.64 R6, c[0x0][0x380] ;  /* 0x0000e000ff067b82 */ /* 0x002e640000000a00 */
[----:B-1----:R-:W-:-:S05]  /*0bd0*/  IMAD.WIDE R6, R0, 0x4, R6 ;  /* 0x0000000400067825 */ /* 0x002fca00078e0206 */
[----:B------:R-:W0:Y:S04]  /*0be0*/  LDG.E R9, desc[UR8][R6.64] ;  /* 0x0000000806097981 */ /* 0x000e28000c1e1900 */
[----:B0-----:R1:W-:Y:S04]  /*0bf0*/  STG.E desc[UR8][R4.64], R9 ;  /* 0x0000000904007986 */ /* 0x0013e8000c101908 */
[----:B------:R-:W2:Y:S04]  /*0c00*/  LDG.E R11, desc[UR8][R6.64+0x4] ;  /* 0x00000408060b7981 */ /* 0x000ea8000c1e1900 */
[----:B--2---:R1:W-:Y:S04]  /*0c10*/  STG.E desc[UR8][R4.64], R11 ;  /* 0x0000000b04007986 */ /* 0x0043e8000c101908 */
[----:B------:R-:W2:Y:S04]  /*0c20*/  LDG.E R13, desc[UR8][R6.64+0x8] ;  /* 0x00000808060d7981 */ /* 0x000ea8000c1e1900 */
[----:B--2---:R1:W-:Y:S04]  /*0c30*/  STG.E desc[UR8][R4.64], R13 ;  /* 0x0000000d04007986 */ /* 0x0043e8000c101908 */
[----:B------:R-:W2:Y:S01]  /*0c40*/  LDG.E R15, desc[UR8][R6.64+0xc] ;  /* 0x00000c08060f7981 */ /* 0x000ea2000c1e1900 */
[----:B------:R-:W-:-:S05]  /*0c50*/  VIADD R0, R0, 0x4 ;  /* 0x0000000400007836 */ /* 0x000fca0000000000 */
[----:B------:R-:W-:Y:S01]  /*0c60*/  ISETP.NE.AND P0, PT, R0, R3, PT ;  /* 0x000000030000720c */ /* 0x000fe20003f05270 */
[----:B--2---:R1:W-:-:S12]  /*0c70*/  STG.E desc[UR8][R4.64], R15 ;  /* 0x0000000f04007986 */ /* 0x0043d8000c101908 */
[----:B------:R-:W-:Y:S05]  /*0c80*/  @P0 BRA `(.L_x_9) ;  /* 0xfffffffc00cc0947 */ /* 0x000fea000383ffff */
[----:B------:R-:W-:Y:S05]  /*0c90*/  EXIT ;  /* 0x000000000000794d */ /* 0x000fea0003800000 */
.L_x_10:
[----:B------:R-:W-:-:S00]  /*0ca0*/  BRA `(.L_x_10) ;  /* 0xfffffffc00fc7947 */ /* 0x000fc0000383ffff */
[----:B------:R-:W-:-:S00]  /*0cb0*/  NOP ;  /* 0x0000000000007918 */ /* 0x000fc00000000000 */
        /* <DEDUP_REMOVED lines=12> */
.L_x_11:


//--------------------- .nv.shared.reserved.0     --------------------------
	.section	.nv.shared.reserved.0,"aw",@nobits
	.weak		__nv_reservedSMEM_offset_0_alias
	.size		__nv_reservedSMEM_offset_0_alias, 0, 64
	.other		__nv_reservedSMEM_offset_0_alias,@"STO_CUDA_RESERVED_SHARED STV_DEFAULT"
__nv_reservedSMEM_offset_0_alias:
	.zero		0
	.zero		64


//--------------------- .nv.constant0._Z9countsortPiS_iiii --------------------------
	.section	.nv.constant0._Z9countsortPiS_iiii,"a",@progbits
	.sectionflags	@""
	.align	4
.nv.constant0._Z9countsortPiS_iiii:
	.zero		928


//--------------------- SYMBOLS --------------------------

	.type		.nv.reservedSmem.offset0,@object
	.size		.nv.reservedSmem.offset0,0x4
